//
// Generated by NVIDIA NVVM Compiler
//
// Compiler Build ID: CL-36424714
// Cuda compilation tools, release 13.0, V13.0.88
// Based on NVVM 20.0.0
//

.version 9.0
.target sm_100
.address_size 64

	// .globl	_Z5kmainPj
.global .align 4 .u32 flag;

.visible .entry _Z5kmainPj(
	.param .u64 .ptr .align 1 _Z5kmainPj_param_0
)
{
	.reg .pred 	%p<14>;
	.reg .b32 	%r<14>;
	.reg .b64 	%rd<3>;

	ld.param.u64 	%rd2, [_Z5kmainPj_param_0];
	cvta.to.global.u64 	%rd1, %rd2;
	mov.u32 	%r1, %ctaid.x;
	mov.u32 	%r2, %tid.x;
	or.b32  	%r3, %r1, %r2;
	setp.ne.s32 	%p1, %r3, 0;
	@%p1 bra 	$L__BB0_2;
	atom.global.cta.exch.b32 	%r12, [%rd1], 1;
	membar.cta;
	atom.global.exch.b32 	%r13, [flag], 1;
	bra.uni 	$L__BB0_11;
$L__BB0_2:
	setp.ne.s32 	%p2, %r1, 0;
	setp.ne.s32 	%p3, %r2, 32;
	or.pred  	%p4, %p2, %p3;
	@%p4 bra 	$L__BB0_5;
$L__BB0_3:
	atom.global.or.b32 	%r9, [flag], 0;
	setp.ne.s32 	%p13, %r9, 1;
	@%p13 bra 	$L__BB0_3;
	atom.global.exch.b32 	%r10, [%rd1], 2;
	membar.gl;
	atom.global.exch.b32 	%r11, [flag], 2;
	bra.uni 	$L__BB0_11;
$L__BB0_5:
	setp.ne.s32 	%p5, %r1, 1;
	setp.ne.s32 	%p6, %r2, 0;
	or.pred  	%p7, %p5, %p6;
	@%p7 bra 	$L__BB0_8;
$L__BB0_6:
	atom.global.or.b32 	%r6, [flag], 0;
	setp.ne.s32 	%p12, %r6, 2;
	@%p12 bra 	$L__BB0_6;
	atom.global.cta.exch.b32 	%r7, [%rd1], 3;
	membar.cta;
	atom.global.exch.b32 	%r8, [flag], 3;
	bra.uni 	$L__BB0_11;
$L__BB0_8:
	setp.ne.s32 	%p8, %r1, 1;
	setp.ne.s32 	%p9, %r2, 32;
	or.pred  	%p10, %p8, %p9;
	@%p10 bra 	$L__BB0_11;
$L__BB0_9:
	atom.global.or.b32 	%r4, [flag], 0;
	setp.ne.s32 	%p11, %r4, 3;
	@%p11 bra 	$L__BB0_9;
	atom.global.exch.b32 	%r5, [%rd1], 3;
$L__BB0_11:
	ret;

}


// ===== COMPILED SASS (sm_100) =====

	.target	sm_100

	.elftype	@"ET_EXEC"


//--------------------- .note.nv.tkinfo           --------------------------
	.section	.note.nv.tkinfo,"",@"SHT_NOTE"
	.sectionflags	@"SHF_NOTE_NV_TKINFO"
	.tkinfo
        /*0018*/ 	.word	0x00000002
        /*0030*/ 	.string	""
        /*0030*/ 	.string	"ptxas"
        /*0030*/ 	.string	"Cuda compilation tools, release 13.0, V13.0.88"
        /*0030*/ 	.string	"Build cuda_13.0.r13.0/compiler.36424714_0"
        /*0030*/ 	.string	"-arch sm_100 -m 64 "



//--------------------- .note.nv.cuinfo           --------------------------
	.section	.note.nv.cuinfo,"",@"SHT_NOTE"
	.sectionflags	@"SHF_NOTE_NV_CUINFO"
        /*0018*/ 	.short	0x0002
        /*001a*/ 	.short	0x0064
        /*001c*/ 	.short	0x0082
	.zero		2


//--------------------- .nv.info                  --------------------------
	.section	.nv.info,"",@"SHT_CUDA_INFO"
	.align	4


	//----- nvinfo : EIATTR_REGCOUNT
	.align		4
        /*0000*/ 	.byte	0x04, 0x2f
        /*0002*/ 	.short	(.L_2 - .L_1)
	.align		4
.L_1:
        /*0004*/ 	.word	index@(_Z5kmainPj)
        /*0008*/ 	.word	0x0000000a


	//----- nvinfo : EIATTR_FRAME_SIZE
	.align		4
.L_2:
        /*000c*/ 	.byte	0x04, 0x11
        /*000e*/ 	.short	(.L_4 - .L_3)
	.align		4
.L_3:
        /*0010*/ 	.word	index@(_Z5kmainPj)
        /*0014*/ 	.word	0x00000000


	//----- nvinfo : EIATTR_MIN_STACK_SIZE
	.align		4
.L_4:
        /*0018*/ 	.byte	0x04, 0x12
        /*001a*/ 	.short	(.L_6 - .L_5)
	.align		4
.L_5:
        /*001c*/ 	.word	index@(_Z5kmainPj)
        /*0020*/ 	.word	0x00000000
.L_6:


//--------------------- .nv.compat                --------------------------
	.section	.nv.compat,"",@"SHT_CUDA_COMPAT_INFO"
	.align	4
        /*0000*/ 	.byte	0x02, 0x09, 0x00, 0x00, 0x02, 0x02, 0x01, 0x00, 0x02, 0x05, 0x05, 0x00, 0x03, 0x07, 0x01, 0x01
        /*0010*/ 	.byte	0x02, 0x03, 0x00, 0x00, 0x02, 0x06, 0x01, 0x00, 0x04, 0x0b, 0x08, 0x00, 0x09, 0x00, 0x00, 0x00
        /*0020*/ 	.byte	0x00, 0x00, 0x00, 0x00


//--------------------- .nv.info._Z5kmainPj       --------------------------
	.section	.nv.info._Z5kmainPj,"",@"SHT_CUDA_INFO"
	.sectionflags	@""
	.align	4


	//----- nvinfo : EIATTR_CUDA_API_VERSION
	.align		4
        /*0000*/ 	.byte	0x04, 0x37
        /*0002*/ 	.short	(.L_8 - .L_7)
.L_7:
        /*0004*/ 	.word	0x00000082


	//----- nvinfo : EIATTR_KPARAM_INFO
	.align		4
.L_8:
        /*0008*/ 	.byte	0x04, 0x17
        /*000a*/ 	.short	(.L_10 - .L_9)
.L_9:
        /*000c*/ 	.word	0x00000000
        /*0010*/ 	.short	0x0000
        /*0012*/ 	.short	0x0000
        /*0014*/ 	.byte	0x00, 0xf5, 0x21, 0x00


	//----- nvinfo : EIATTR_SPARSE_MMA_MASK
	.align		4
.L_10:
        /*0018*/ 	.byte	0x03, 0x50
        /*001a*/ 	.short	0x0000


	//----- nvinfo : EIATTR_MAXREG_COUNT
	.align		4
        /*001c*/ 	.byte	0x03, 0x1b
        /*001e*/ 	.short	0x00ff


	//----- nvinfo : EIATTR_MERCURY_ISA_VERSION
	.align		4
        /*0020*/ 	.byte	0x03, 0x5f
        /*0022*/ 	.short	0x0101


	//----- nvinfo : EIATTR_VRC_CTA_INIT_COUNT
	.align		4
        /*0024*/ 	.byte	0x02, 0x4a
	.zero		1
	.zero		1


	//----- nvinfo : EIATTR_EXIT_INSTR_OFFSETS
	.align		4
        /*0028*/ 	.byte	0x04, 0x1c
        /*002a*/ 	.short	(.L_12 - .L_11)


	//   ....[0]....
.L_11:
        /*002c*/ 	.word	0x000000c0


	//   ....[1]....
        /*0030*/ 	.word	0x000001f0


	//   ....[2]....
        /*0034*/ 	.word	0x000002f0


	//   ....[3]....
        /*0038*/ 	.word	0x00000310


	//   ....[4]....
        /*003c*/ 	.word	0x000003c0


	//----- nvinfo : EIATTR_CRS_STACK_SIZE
	.align		4
.L_12:
        /*0040*/ 	.byte	0x04, 0x1e
        /*0042*/ 	.short	(.L_14 - .L_13)
.L_13:
        /*0044*/ 	.word	0x00000000


	//----- nvinfo : EIATTR_CBANK_PARAM_SIZE
	.align		4
.L_14:
        /*0048*/ 	.byte	0x03, 0x19
        /*004a*/ 	.short	0x0008


	//----- nvinfo : EIATTR_PARAM_CBANK
	.align		4
        /*004c*/ 	.byte	0x04, 0x0a
        /*004e*/ 	.short	(.L_16 - .L_15)
	.align		4
.L_15:
        /*0050*/ 	.word	index@(.nv.constant0._Z5kmainPj)
        /*0054*/ 	.short	0x0380
        /*0056*/ 	.short	0x0008


	//----- nvinfo : EIATTR_SW_WAR
	.align		4
.L_16:
        /*0058*/ 	.byte	0x04, 0x36
        /*005a*/ 	.short	(.L_18 - .L_17)
.L_17:
        /*005c*/ 	.word	0x00000008
.L_18:


//--------------------- .nv.callgraph             --------------------------
	.section	.nv.callgraph,"",@"SHT_CUDA_CALLGRAPH"
	.align	4
	.sectionentsize	8
	.align		4
        /*0000*/ 	.word	0x00000000
	.align		4
        /*0004*/ 	.word	0xffffffff
	.align		4
        /*0008*/ 	.word	0x00000000
	.align		4
        /*000c*/ 	.word	0xfffffffe
	.align		4
        /*0010*/ 	.word	0x00000000
	.align		4
        /*0014*/ 	.word	0xfffffffd
	.align		4
        /*0018*/ 	.word	0x00000000
	.align		4
        /*001c*/ 	.word	0xfffffffc


//--------------------- .nv.constant4             --------------------------
	.section	.nv.constant4,"a",@progbits
	.align	8
	.align		8
.nv.constant4:
        /*0000*/ 	.dword	flag


//--------------------- .text._Z5kmainPj          --------------------------
	.section	.text._Z5kmainPj,"ax",@progbits
	.align	128
        .global         _Z5kmainPj
        .type           _Z5kmainPj,@function
        .size           _Z5kmainPj,(.L_x_10 - _Z5kmainPj)
        .other          _Z5kmainPj,@"STO_CUDA_ENTRY STV_DEFAULT"
_Z5kmainPj:
.text._Z5kmainPj:
[----:B------:R-:W-:Y:S01]  /*0000*/  LDC R1, c[0x0][0x37c] ;  /* 0x0000df00ff017b82 */ /* 0x000fe20000000800 */
[----:B------:R-:W0:Y:S01]  /*0010*/  S2R R0, SR_CTAID.X ;  /* 0x0000000000007919 */ /* 0x000e220000002500 */
[----:B------:R-:W1:Y:S01]  /*0020*/  LDCU.64 UR4, c[0x0][0x358] ;  /* 0x00006b00ff0477ac */ /* 0x000e620008000a00 */
[----:B------:R-:W0:Y:S02]  /*0030*/  S2R R3, SR_TID.X ;  /* 0x0000000000037919 */ /* 0x000e240000002100 */
[----:B0-----:R-:W-:-:S13]  /*0040*/  LOP3.LUT P0, RZ, R0, R3, RZ, 0xfc, !PT ;  /* 0x0000000300ff7212 */ /* 0x001fda000780fcff */
[----:B-1----:R-:W-:Y:S05]  /*0050*/  @P0 BRA `(.L_x_0) ;  /* 0x00000000001c0947 */ /* 0x002fea0003800000 */
[----:B------:R-:W0:Y:S01]  /*0060*/  LDC.64 R2, c[0x0][0x380] ;  /* 0x0000e000ff027b82 */ /* 0x000e220000000a00 */
[----:B------:R-:W-:-:S05]  /*0070*/  IMAD.MOV.U32 R5, RZ, RZ, 0x1 ;  /* 0x00000001ff057424 */ /* 0x000fca00078e00ff */
[----:B0-----:R0:W-:Y:S01]  /*0080*/  ATOMG.E.EXCH.STRONG.SM PT, RZ, desc[UR4][R2.64], R5 ;  /* 0x8000000502ff79a8 */ /* 0x0011e2000c1eb104 */
[----:B------:R0:W-:Y:S06]  /*0090*/  MEMBAR.SC.CTA ;  /* 0x0000000000007992 */ /* 0x0001ec0000000000 */
[----:B0-----:R-:W0:Y:S02]  /*00a0*/  LDC.64 R2, c[0x4][RZ] ;  /* 0x01000000ff027b82 */ /* 0x001e240000000a00 */
[----:B0-----:R-:W-:Y:S01]  /*00b0*/  ATOMG.E.EXCH.STRONG.GPU PT, RZ, desc[UR4][R2.64], R5 ;  /* 0x8000000502ff79a8 */ /* 0x001fe2000c1ef104 */
[----:B------:R-:W-:Y:S05]  /*00c0*/  EXIT ;  /* 0x000000000000794d */ /* 0x000fea0003800000 */
.L_x_0:
[----:B------:R-:W-:-:S04]  /*00d0*/  ISETP.NE.AND P0, PT, R3, 0x20, PT ;  /* 0x000000200300780c */ /* 0x000fc80003f05270 */
[----:B------:R-:W-:-:S13]  /*00e0*/  ISETP.NE.OR P1, PT, R0, RZ, P0 ;  /* 0x000000ff0000720c */ /* 0x000fda0000725670 */
[----:B------:R-:W-:Y:S05]  /*00f0*/  @P1 BRA `(.L_x_1) ;  /* 0x0000000000401947 */ /* 0x000fea0003800000 */
[----:B------:R-:W0:Y:S01]  /*0100*/  LDC.64 R2, c[0x4][RZ] ;  /* 0x01000000ff027b82 */ /* 0x000e220000000a00 */
[----:B------:R-:W-:Y:S01]  /*0110*/  BSSY B0, `(.L_x_2) ;  /* 0x0000005000007945 */ /* 0x000fe20003800000 */
.L_x_3:
[----:B------:R-:W-:Y:S05]  /*0120*/  YIELD ;  /* 0x0000000000007946 */ /* 0x000fea0003800000 */
[----:B0-----:R-:W2:Y:S02]  /*0130*/  ATOMG.E.OR.STRONG.GPU PT, R0, desc[UR4][R2.64], RZ ;  /* 0x800000ff020079a8 */ /* 0x001ea4000b1ef104 */
[----:B--2---:R-:W-:-:S13]  /*0140*/  ISETP.NE.AND P0, PT, R0, 0x1, PT ;  /* 0x000000010000780c */ /* 0x004fda0003f05270 */
[----:B------:R-:W-:Y:S05]  /*0150*/  @P0 BRA `(.L_x_3) ;  /* 0xfffffffc00f00947 */ /* 0x000fea000383ffff */
[----:B------:R-:W-:Y:S05]  /*0160*/  BSYNC B0 ;  /* 0x0000000000007941 */ /* 0x000fea0003800000 */
.L_x_2:
[----:B------:R-:W0:Y:S01]  /*0170*/  LDC.64 R4, c[0x0][0x380] ;  /* 0x0000e000ff047b82 */ /* 0x000e220000000a00 */
[----:B------:R-:W-:-:S05]  /*0180*/  IMAD.MOV.U32 R7, RZ, RZ, 0x2 ;  /* 0x00000002ff077424 */ /* 0x000fca00078e00ff */
[----:B0-----:R-:W-:Y:S01]  /*0190*/  ATOMG.E.EXCH.STRONG.GPU PT, RZ, desc[UR4][R4.64], R7 ;  /* 0x8000000704ff79a8 */ /* 0x001fe2000c1ef104 */
[----:B------:R-:W-:Y:S06]  /*01a0*/  MEMBAR.SC.GPU ;  /* 0x0000000000007992 */ /* 0x000fec0000002000 */
[----:B------:R-:W-:-:S00]  /*01b0*/  ERRBAR ;  /* 0x00000000000079ab */ /* 0x000fc00000000000 */
[----:B------:R-:W-:Y:S06]  /*01c0*/  CGAERRBAR ;  /* 0x00000000000075ab */ /* 0x000fec0000000000 */
[----:B------:R-:W-:Y:S04]  /*01d0*/  CCTL.IVALL ;  /* 0x00000000ff00798f */ /* 0x000fe80002000000 */
[----:B------:R-:W-:Y:S01]  /*01e0*/  ATOMG.E.EXCH.STRONG.GPU PT, RZ, desc[UR4][R2.64], R7 ;  /* 0x8000000702ff79a8 */ /* 0x000fe2000c1ef104 */
[----:B------:R-:W-:Y:S05]  /*01f0*/  EXIT ;  /* 0x000000000000794d */ /* 0x000fea0003800000 */
.L_x_1:
[----:B------:R-:W-:-:S04]  /*0200*/  ISETP.NE.AND P1, PT, R3, RZ, PT ;  /* 0x000000ff0300720c */ /* 0x000fc80003f25270 */
[----:B------:R-:W-:-:S13]  /*0210*/  ISETP.NE.OR P1, PT, R0, 0x1, P1 ;  /* 0x000000010000780c */ /* 0x000fda0000f25670 */
[----:B------:R-:W-:Y:S05]  /*0220*/  @P1 BRA `(.L_x_4) ;  /* 0x0000000000341947 */ /* 0x000fea0003800000 */
[----:B------:R-:W0:Y:S01]  /*0230*/  LDC.64 R2, c[0x4][RZ] ;  /* 0x01000000ff027b82 */ /* 0x000e220000000a00 */
[----:B------:R-:W-:Y:S01]  /*0240*/  BSSY B0, `(.L_x_5) ;  /* 0x0000005000007945 */ /* 0x000fe20003800000 */
.L_x_6:
[----:B------:R-:W-:Y:S05]  /*0250*/  YIELD ;  /* 0x0000000000007946 */ /* 0x000fea0003800000 */
[----:B0-----:R-:W2:Y:S02]  /*0260*/  ATOMG.E.OR.STRONG.GPU PT, R0, desc[UR4][R2.64], RZ ;  /* 0x800000ff020079a8 */ /* 0x001ea4000b1ef104 */
[----:B--2---:R-:W-:-:S13]  /*0270*/  ISETP.NE.AND P0, PT, R0, 0x2, PT ;  /* 0x000000020000780c */ /* 0x004fda0003f05270 */
[----:B------:R-:W-:Y:S05]  /*0280*/  @P0 BRA `(.L_x_6) ;  /* 0xfffffffc00f00947 */ /* 0x000fea000383ffff */
[----:B------:R-:W-:Y:S05]  /*0290*/  BSYNC B0 ;  /* 0x0000000000007941 */ /* 0x000fea0003800000 */
.L_x_5:
[----:B------:R-:W0:Y:S01]  /*02a0*/  LDC.64 R4, c[0x0][0x380] ;  /* 0x0000e000ff047b82 */ /* 0x000e220000000a00 */
[----:B------:R-:W-:-:S05]  /*02b0*/  IMAD.MOV.U32 R7, RZ, RZ, 0x3 ;  /* 0x00000003ff077424 */ /* 0x000fca00078e00ff */
[----:B0-----:R-:W-:Y:S01]  /*02c0*/  ATOMG.E.EXCH.STRONG.SM PT, RZ, desc[UR4][R4.64], R7 ;  /* 0x8000000704ff79a8 */ /* 0x001fe2000c1eb104 */
[----:B------:R0:W-:Y:S06]  /*02d0*/  MEMBAR.SC.CTA ;  /* 0x0000000000007992 */ /* 0x0001ec0000000000 */
[----:B0-----:R-:W-:Y:S01]  /*02e0*/  ATOMG.E.EXCH.STRONG.GPU PT, RZ, desc[UR4][R2.64], R7 ;  /* 0x8000000702ff79a8 */ /* 0x001fe2000c1ef104 */
[----:B------:R-:W-:Y:S05]  /*02f0*/  EXIT ;  /* 0x000000000000794d */ /* 0x000fea0003800000 */
.L_x_4:
[----:B------:R-:W-:-:S13]  /*0300*/  ISETP.NE.OR P0, PT, R0, 0x1, P0 ;  /* 0x000000010000780c */ /* 0x000fda0000705670 */
[----:B------:R-:W-:Y:S05]  /*0310*/  @P0 EXIT ;  /* 0x000000000000094d */ /* 0x000fea0003800000 */
[----:B------:R-:W0:Y:S01]  /*0320*/  LDC.64 R2, c[0x4][RZ] ;  /* 0x01000000ff027b82 */ /* 0x000e220000000a00 */
[----:B------:R-:W-:Y:S01]  /*0330*/  BSSY B0, `(.L_x_7) ;  /* 0x0000005000007945 */ /* 0x000fe20003800000 */
.L_x_8:
[----:B------:R-:W-:Y:S05]  /*0340*/  YIELD ;  /* 0x0000000000007946 */ /* 0x000fea0003800000 */
[----:B0-----:R-:W2:Y:S02]  /*0350*/  ATOMG.E.OR.STRONG.GPU PT, R0, desc[UR4][R2.64], RZ ;  /* 0x800000ff020079a8 */ /* 0x001ea4000b1ef104 */
[----:B--2---:R-:W-:-:S13]  /*0360*/  ISETP.NE.AND P0, PT, R0, 0x3, PT ;  /* 0x000000030000780c */ /* 0x004fda0003f05270 */
[----:B------:R-:W-:Y:S05]  /*0370*/  @P0 BRA `(.L_x_8) ;  /* 0xfffffffc00f00947 */ /* 0x000fea000383ffff */
[----:B------:R-:W-:Y:S05]  /*0380*/  BSYNC B0 ;  /* 0x0000000000007941 */ /* 0x000fea0003800000 */
.L_x_7:
[----:B------:R-:W0:Y:S01]  /*0390*/  LDC.64 R2, c[0x0][0x380] ;  /* 0x0000e000ff027b82 */ /* 0x000e220000000a00 */
[----:B------:R-:W-:-:S05]  /*03a0*/  IMAD.MOV.U32 R5, RZ, RZ, 0x3 ;  /* 0x00000003ff057424 */ /* 0x000fca00078e00ff */
[----:B0-----:R-:W-:Y:S01]  /*03b0*/  ATOMG.E.EXCH.STRONG.GPU PT, RZ, desc[UR4][R2.64], R5 ;  /* 0x8000000502ff79a8 */ /* 0x001fe2000c1ef104 */
[----:B------:R-:W-:Y:S05]  /*03c0*/  EXIT ;  /* 0x000000000000794d */ /* 0x000fea0003800000 */
.L_x_9:
[----:B------:R-:W-:-:S00]  /*03d0*/  BRA `(.L_x_9) ;  /* 0xfffffffc00fc7947 */ /* 0x000fc0000383ffff */
[----:B------:R-:W-:-:S00]  /*03e0*/  NOP ;  /* 0x0000000000007918 */ /* 0x000fc00000000000 */
        /* <DEDUP_REMOVED lines=9> */
.L_x_10:


//--------------------- .nv.shared.reserved.0     --------------------------
	.section	.nv.shared.reserved.0,"aw",@nobits
	.weak		__nv_reservedSMEM_offset_0_alias
	.size		__nv_reservedSMEM_offset_0_alias, 0, 64
	.other		__nv_reservedSMEM_offset_0_alias,@"STO_CUDA_RESERVED_SHARED STV_DEFAULT"
__nv_reservedSMEM_offset_0_alias:
	.zero		0
	.zero		64


//--------------------- .nv.global                --------------------------
	.section	.nv.global,"aw",@nobits
	.align	4
.nv.global:
	.type		flag,@object
	.size		flag,(.L_0 - flag)
flag:
	.zero		4
.L_0:


//--------------------- .nv.constant0._Z5kmainPj  --------------------------
	.section	.nv.constant0._Z5kmainPj,"a",@progbits
	.sectionflags	@""
	.align	4
.nv.constant0._Z5kmainPj:
	.zero		904


//--------------------- SYMBOLS --------------------------

	.type		.nv.reservedSmem.offset0,@object
	.size		.nv.reservedSmem.offset0,0x4
